	.headerflags	@"EF_CUDA_TEXMODE_UNIFIED EF_CUDA_64BIT_ADDRESS EF_CUDA_ACCELERATORS EF_CUDA_SM90 EF_CUDA_VIRTUAL_SM(EF_CUDA_SM90)"
	.elftype	@"ET_EXEC"


//--------------------- .nv.info                  --------------------------
	.section	.nv.info,"",@"SHT_CUDA_INFO"
	.align	4


	//----- nvinfo : EIATTR_REGCOUNT
	.align		4
        /*0000*/ 	.byte	0x04, 0x2f
        /*0002*/ 	.short	(.L_1 - .L_0)
	.align		4
.L_0:
        /*0004*/ 	.word	index@(triton_poi_fused_cat_4)
        /*0008*/ 	.word	0x0000001a


	//----- nvinfo : EIATTR_MIN_STACK_SIZE
	.align		4
.L_1:
        /*000c*/ 	.byte	0x04, 0x12
        /*000e*/ 	.short	(.L_3 - .L_2)
	.align		4
.L_2:
        /*0010*/ 	.word	index@(triton_poi_fused_cat_4)
        /*0014*/ 	.word	0x00000000


	//----- nvinfo : EIATTR_FRAME_SIZE
	.align		4
.L_3:
        /*0018*/ 	.byte	0x04, 0x11
        /*001a*/ 	.short	(.L_5 - .L_4)
	.align		4
.L_4:
        /*001c*/ 	.word	index@(triton_poi_fused_cat_4)
        /*0020*/ 	.word	0x00000000


	//----- nvinfo : EIATTR_MIN_STACK_SIZE
	.align		4
.L_5:
        /*0024*/ 	.byte	0x04, 0x12
        /*0026*/ 	.short	(.L_7 - .L_6)
	.align		4
.L_6:
        /*0028*/ 	.word	index@(triton_poi_fused_cat_4)
        /*002c*/ 	.word	0x00000000
.L_7:


//--------------------- .nv.info.triton_poi_fused_cat_4 --------------------------
	.section	.nv.info.triton_poi_fused_cat_4,"",@"SHT_CUDA_INFO"
	.sectionflags	@""
	.align	4


	//----- nvinfo : EIATTR_CUDA_API_VERSION
	.align		4
        /*0000*/ 	.byte	0x04, 0x37
        /*0002*/ 	.short	(.L_9 - .L_8)
.L_8:
        /*0004*/ 	.word	0x0000007c


	//----- nvinfo : EIATTR_KPARAM_INFO
	.align		4
.L_9:
        /*0008*/ 	.byte	0x04, 0x17
        /*000a*/ 	.short	(.L_11 - .L_10)
.L_10:
        /*000c*/ 	.word	0x00000000
        /*0010*/ 	.short	0x000a
        /*0012*/ 	.short	0x0050
        /*0014*/ 	.byte	0x00, 0xf0, 0x11, 0x00


	//----- nvinfo : EIATTR_KPARAM_INFO
	.align		4
.L_11:
        /*0018*/ 	.byte	0x04, 0x17
        /*001a*/ 	.short	(.L_13 - .L_12)
.L_12:
        /*001c*/ 	.word	0x00000000
        /*0020*/ 	.short	0x0009
        /*0022*/ 	.short	0x0048
        /*0024*/ 	.byte	0x00, 0xf4, 0x21, 0x00


	//----- nvinfo : EIATTR_KPARAM_INFO
	.align		4
.L_13:
        /*0028*/ 	.byte	0x04, 0x17
        /*002a*/ 	.short	(.L_15 - .L_14)
.L_14:
        /*002c*/ 	.word	0x00000000
        /*0030*/ 	.short	0x0008
        /*0032*/ 	.short	0x0040
        /*0034*/ 	.byte	0x00, 0xf4, 0x21, 0x00


	//----- nvinfo : EIATTR_KPARAM_INFO
	.align		4
.L_15:
        /*0038*/ 	.byte	0x04, 0x17
        /*003a*/ 	.short	(.L_17 - .L_16)
.L_16:
        /*003c*/ 	.word	0x00000000
        /*0040*/ 	.short	0x0007
        /*0042*/ 	.short	0x0038
        /*0044*/ 	.byte	0x00, 0xf4, 0x21, 0x00


	//----- nvinfo : EIATTR_KPARAM_INFO
	.align		4
.L_17:
        /*0048*/ 	.byte	0x04, 0x17
        /*004a*/ 	.short	(.L_19 - .L_18)
.L_18:
        /*004c*/ 	.word	0x00000000
        /*0050*/ 	.short	0x0006
        /*0052*/ 	.short	0x0030
        /*0054*/ 	.byte	0x00, 0xf4, 0x21, 0x00


	//----- nvinfo : EIATTR_KPARAM_INFO
	.align		4
.L_19:
        /*0058*/ 	.byte	0x04, 0x17
        /*005a*/ 	.short	(.L_21 - .L_20)
.L_20:
        /*005c*/ 	.word	0x00000000
        /*0060*/ 	.short	0x0005
        /*0062*/ 	.short	0x0028
        /*0064*/ 	.byte	0x00, 0xf4, 0x21, 0x00


	//----- nvinfo : EIATTR_KPARAM_INFO
	.align		4
.L_21:
        /*0068*/ 	.byte	0x04, 0x17
        /*006a*/ 	.short	(.L_23 - .L_22)
.L_22:
        /*006c*/ 	.word	0x00000000
        /*0070*/ 	.short	0x0004
        /*0072*/ 	.short	0x0020
        /*0074*/ 	.byte	0x00, 0xf4, 0x21, 0x00


	//----- nvinfo : EIATTR_KPARAM_INFO
	.align		4
.L_23:
        /*0078*/ 	.byte	0x04, 0x17
        /*007a*/ 	.short	(.L_25 - .L_24)
.L_24:
        /*007c*/ 	.word	0x00000000
        /*0080*/ 	.short	0x0003
        /*0082*/ 	.short	0x0018
        /*0084*/ 	.byte	0x00, 0xf4, 0x21, 0x00


	//----- nvinfo : EIATTR_KPARAM_INFO
	.align		4
.L_25:
        /*0088*/ 	.byte	0x04, 0x17
        /*008a*/ 	.short	(.L_27 - .L_26)
.L_26:
        /*008c*/ 	.word	0x00000000
        /*0090*/ 	.short	0x0002
        /*0092*/ 	.short	0x0010
        /*0094*/ 	.byte	0x00, 0xf4, 0x21, 0x00


	//----- nvinfo : EIATTR_KPARAM_INFO
	.align		4
.L_27:
        /*0098*/ 	.byte	0x04, 0x17
        /*009a*/ 	.short	(.L_29 - .L_28)
.L_28:
        /*009c*/ 	.word	0x00000000
        /*00a0*/ 	.short	0x0001
        /*00a2*/ 	.short	0x0008
        /*00a4*/ 	.byte	0x00, 0xf4, 0x21, 0x00


	//----- nvinfo : EIATTR_KPARAM_INFO
	.align		4
.L_29:
        /*00a8*/ 	.byte	0x04, 0x17
        /*00aa*/ 	.short	(.L_31 - .L_30)
.L_30:
        /*00ac*/ 	.word	0x00000000
        /*00b0*/ 	.short	0x0000
        /*00b2*/ 	.short	0x0000
        /*00b4*/ 	.byte	0x00, 0xf4, 0x21, 0x00


	//----- nvinfo : EIATTR_SPARSE_MMA_MASK
	.align		4
.L_31:
        /*00b8*/ 	.byte	0x03, 0x50
        /*00ba*/ 	.short	0x0000


	//----- nvinfo : EIATTR_MAXREG_COUNT
	.align		4
        /*00bc*/ 	.byte	0x03, 0x1b
        /*00be*/ 	.short	0x00ff


	//----- nvinfo : EIATTR_EXIT_INSTR_OFFSETS
	.align		4
        /*00c0*/ 	.byte	0x04, 0x1c
        /*00c2*/ 	.short	(.L_33 - .L_32)


	//   ....[0]....
.L_32:
        /*00c4*/ 	.word	0x00000660


	//   ....[1]....
        /*00c8*/ 	.word	0x00000680


	//----- nvinfo : EIATTR_REQNTID
	.align		4
.L_33:
        /*00cc*/ 	.byte	0x04, 0x10
        /*00ce*/ 	.short	(.L_35 - .L_34)
.L_34:
        /*00d0*/ 	.word	0x00000080
        /*00d4*/ 	.word	0x00000001
        /*00d8*/ 	.word	0x00000001


	//----- nvinfo : EIATTR_CBANK_PARAM_SIZE
	.align		4
.L_35:
        /*00dc*/ 	.byte	0x03, 0x19
        /*00de*/ 	.short	0x0054


	//----- nvinfo : EIATTR_PARAM_CBANK
	.align		4
        /*00e0*/ 	.byte	0x04, 0x0a
        /*00e2*/ 	.short	(.L_37 - .L_36)
	.align		4
.L_36:
        /*00e4*/ 	.word	index@(.nv.constant0.triton_poi_fused_cat_4)
        /*00e8*/ 	.short	0x0210
        /*00ea*/ 	.short	0x0054


	//----- nvinfo : EIATTR_SW_WAR
	.align		4
.L_37:
        /*00ec*/ 	.byte	0x04, 0x36
        /*00ee*/ 	.short	(.L_39 - .L_38)
.L_38:
        /*00f0*/ 	.word	0x00000008
.L_39:


//--------------------- .nv.callgraph             --------------------------
	.section	.nv.callgraph,"",@"SHT_CUDA_CALLGRAPH"
	.align	4
	.sectionentsize	8
	.align		4
        /*0000*/ 	.word	0x00000000
	.align		4
        /*0004*/ 	.word	0xffffffff
	.align		4
        /*0008*/ 	.word	0x00000000
	.align		4
        /*000c*/ 	.word	0xfffffffe
	.align		4
        /*0010*/ 	.word	0x00000000
	.align		4
        /*0014*/ 	.word	0xfffffffd
	.align		4
        /*0018*/ 	.word	0x00000000
	.align		4
        /*001c*/ 	.word	0xfffffffc


//--------------------- .text.triton_poi_fused_cat_4 --------------------------
	.section	.text.triton_poi_fused_cat_4,"ax",@progbits
	.align	128
        .global         triton_poi_fused_cat_4
        .type           triton_poi_fused_cat_4,@function
        .size           triton_poi_fused_cat_4,(.L_x_1 - triton_poi_fused_cat_4)
        .other          triton_poi_fused_cat_4,@"STO_CUDA_ENTRY STV_DEFAULT"
triton_poi_fused_cat_4:
.text.triton_poi_fused_cat_4:
[----:B------:R-:W0:Y:S01]  /*0000*/  LDC R1, c[0x0][0x28] ;  /* 0x00000a00ff017b82 */ /* 0x000e220000000800 */
[----:B------:R-:W1:Y:S07]  /*0010*/  S2R R2, SR_TID.X ;  /* 0x0000000000027919 */ /* 0x000e6e0000002100 */
[----:B------:R-:W2:Y:S01]  /*0020*/  LDC.64 R8, c[0x0][0x218] ;  /* 0x00008600ff087b82 */ /* 0x000ea20000000a00 */
[----:B------:R-:W-:Y:S01]  /*0030*/  ULDC.64 UR4, c[0x0][0x208] ;  /* 0x0000820000047ab9 */ /* 0x000fe20000000a00 */
[----:B------:R-:W3:Y:S06]  /*0040*/  S2R R3, SR_CTAID.X ;  /* 0x0000000000037919 */ /* 0x000eec0000002500 */
[----:B------:R-:W4:Y:S08]  /*0050*/  LDC.64 R6, c[0x0][0x220] ;  /* 0x00008800ff067b82 */ /* 0x000f300000000a00 */
[----:B------:R-:W5:Y:S08]  /*0060*/  LDC.64 R18, c[0x0][0x228] ;  /* 0x00008a00ff127b82 */ /* 0x000f700000000a00 */
[----:B------:R-:W2:Y:S01]  /*0070*/  LDC.64 R12, c[0x0][0x230] ;  /* 0x00008c00ff0c7b82 */ /* 0x000ea20000000a00 */
[----:B-1----:R-:W-:-:S07]  /*0080*/  LOP3.LUT R2, R2, 0x7f, RZ, 0xc0, !PT ;  /* 0x0000007f02027812 */ /* 0x002fce00078ec0ff */
[----:B------:R-:W1:Y:S01]  /*0090*/  LDC.64 R14, c[0x0][0x238] ;  /* 0x00008e00ff0e7b82 */ /* 0x000e620000000a00 */
[----:B---3--:R-:W-:Y:S01]  /*00a0*/  SHF.R.S32.HI R0, RZ, 0x18, R3 ;  /* 0x00000018ff007819 */ /* 0x008fe20000011403 */
[----:B------:R-:W-:-:S03]  /*00b0*/  IMAD R2, R3, 0x80, R2 ;  /* 0x0000008003027824 */ /* 0x000fc600078e0202 */
[----:B------:R-:W-:-:S04]  /*00c0*/  SGXT R3, R0, 0x1 ;  /* 0x000000010003781a */ /* 0x000fc80000000200 */
[----:B------:R-:W-:-:S04]  /*00d0*/  LEA.HI R3, R3, R2, RZ, 0x4 ;  /* 0x0000000203037211 */ /* 0x000fc800078f20ff */
[----:B------:R-:W-:Y:S02]  /*00e0*/  SHF.R.S32.HI R0, RZ, 0x4, R3 ;  /* 0x00000004ff007819 */ /* 0x000fe40000011403 */
[----:B------:R-:W-:-:S03]  /*00f0*/  LOP3.LUT R11, R3, 0xfffffff0, RZ, 0xc0, !PT ;  /* 0xfffffff0030b7812 */ /* 0x000fc600078ec0ff */
[----:B------:R-:W-:-:S05]  /*0100*/  IMAD.HI R4, R0, 0x3e0f83e1, RZ ;  /* 0x3e0f83e100047827 */ /* 0x000fca00078e02ff */
[----:B------:R-:W-:-:S04]  /*0110*/  SHF.R.U32.HI R5, RZ, 0x1f, R4 ;  /* 0x0000001fff057819 */ /* 0x000fc80000011604 */
[----:B------:R-:W-:Y:S01]  /*0120*/  LEA.HI.SX32 R5, R4, R5, 0x1b ;  /* 0x0000000504057211 */ /* 0x000fe200078fdaff */
[----:B------:R-:W-:-:S04]  /*0130*/  IMAD.HI R4, R2, 0x3e0f83e1, RZ ;  /* 0x3e0f83e102047827 */ /* 0x000fc800078e02ff */
[----:B------:R-:W-:Y:S01]  /*0140*/  IMAD R0, R5, -0x84, R0 ;  /* 0xffffff7c05007824 */ /* 0x000fe200078e0200 */
[----:B------:R-:W-:-:S03]  /*0150*/  SHF.R.U32.HI R5, RZ, 0x1f, R4 ;  /* 0x0000001fff057819 */ /* 0x000fc60000011604 */
[----:B------:R-:W-:Y:S01]  /*0160*/  VIADD R16, R0, 0xfffffffc ;  /* 0xfffffffc00107836 */ /* 0x000fe20000000000 */
[----:B------:R-:W-:Y:S01]  /*0170*/  LEA.HI.SX32 R3, R4, R5, 0x17 ;  /* 0x0000000504037211 */ /* 0x000fe200078fbaff */
[----:B------:R-:W-:-:S03]  /*0180*/  IMAD.IADD R4, R2, 0x1, -R11 ;  /* 0x0000000102047824 */ /* 0x000fc600078e0a0b */
[----:B------:R-:W-:Y:S01]  /*0190*/  ISETP.GE.U32.AND P0, PT, R16, 0x20, PT ;  /* 0x000000201000780c */ /* 0x000fe20003f06070 */
[----:B------:R-:W-:Y:S02]  /*01a0*/  IMAD R5, R3, 0x200, R4 ;  /* 0x0000020003057824 */ /* 0x000fe400078e0204 */
[----:B------:R-:W-:Y:S01]  /*01b0*/  IMAD.MOV.U32 R4, RZ, RZ, RZ ;  /* 0x000000ffff047224 */ /* 0x000fe200078e00ff */
[----:B------:R-:W-:Y:S01]  /*01c0*/  ISETP.LT.AND P5, PT, R2, 0x2100, !P0 ;  /* 0x000021000200780c */ /* 0x000fe200047a1270 */
[C---:B------:R-:W-:Y:S02]  /*01d0*/  IMAD R11, R16.reuse, 0x10, R5 ;  /* 0x00000010100b7824 */ /* 0x040fe400078e0205 */
[----:B----4-:R-:W-:Y:S02]  /*01e0*/  IMAD.WIDE R16, R16, 0x4, R6 ;  /* 0x0000000410107825 */ /* 0x010fe400078e0206 */
[----:B------:R-:W3:Y:S02]  /*01f0*/  LDC.64 R6, c[0x0][0x240] ;  /* 0x00009000ff067b82 */ /* 0x000ee40000000a00 */
[----:B--2---:R-:W-:Y:S01]  /*0200*/  IMAD.WIDE R10, R11, 0x4, R8 ;  /* 0x000000040b0a7825 */ /* 0x004fe200078e0208 */
[----:B------:R-:W-:-:S05]  /*0210*/  HFMA2.MMA R8, -RZ, RZ, 0, 0 ;  /* 0x00000000ff087435 */ /* 0x000fca00000001ff */
[----:B------:R2:W4:Y:S05]  /*0220*/  @P5 LDG.E R4, desc[UR4][R10.64] ;  /* 0x000000040a045981 */ /* 0x00052a000c1e1900 */
[----:B------:R1:W4:Y:S01]  /*0230*/  @P5 LDG.E.EL R8, desc[UR4][R16.64] ;  /* 0x0000000410085981 */ /* 0x000322000c2e1900 */
[C---:B------:R-:W-:Y:S02]  /*0240*/  VIADD R20, R0.reuse, 0xffffffdc ;  /* 0xffffffdc00147836 */ /* 0x040fe40000000000 */
[----:B------:R-:W-:Y:S02]  /*0250*/  VIADD R22, R0, 0xffffffbc ;  /* 0xffffffbc00167836 */ /* 0x000fe40000000000 */
[C---:B------:R-:W-:Y:S01]  /*0260*/  IMAD R9, R20.reuse, 0x10, R5 ;  /* 0x0000001014097824 */ /* 0x040fe200078e0205 */
[----:B------:R-:W-:-:S02]  /*0270*/  ISETP.GE.U32.AND P1, PT, R20, 0x20, PT ;  /* 0x000000201400780c */ /* 0x000fc40003f26070 */
[----:B------:R-:W-:Y:S01]  /*0280*/  ISETP.GE.U32.AND P2, PT, R22, 0x20, PT ;  /* 0x000000201600780c */ /* 0x000fe20003f46070 */
[----:B-----5:R-:W-:Y:S01]  /*0290*/  IMAD.WIDE R18, R9, 0x4, R18 ;  /* 0x0000000409127825 */ /* 0x020fe200078e0212 */
[C---:B------:R-:W-:Y:S02]  /*02a0*/  ISETP.LT.AND P6, PT, R2.reuse, 0x2100, !P1 ;  /* 0x000021000200780c */ /* 0x040fe40004fc1270 */
[----:B--2---:R-:W-:Y:S02]  /*02b0*/  CS2R R10, SRZ ;  /* 0x00000000000a7805 */ /* 0x004fe4000001ff00 */
[----:B------:R-:W-:Y:S01]  /*02c0*/  ISETP.LT.AND P3, PT, R2, 0x2100, !P2 ;  /* 0x000021000200780c */ /* 0x000fe20005761270 */
[----:B------:R-:W-:Y:S01]  /*02d0*/  IMAD.MOV.U32 R9, RZ, RZ, RZ ;  /* 0x000000ffff097224 */ /* 0x000fe200078e00ff */
[----:B------:R-:W-:Y:S01]  /*02e0*/  LEA R21, R22, R5, 0x4 ;  /* 0x0000000516157211 */ /* 0x000fe200078e20ff */
[----:B0-----:R-:W-:Y:S01]  /*02f0*/  IMAD.WIDE R12, R0, 0x4, R12 ;  /* 0x00000004000c7825 */ /* 0x001fe200078e020c */
[----:B-1----:R-:W0:Y:S03]  /*0300*/  LDC.64 R16, c[0x0][0x248] ;  /* 0x00009200ff107b82 */ /* 0x002e260000000a00 */
[----:B------:R-:W-:-:S04]  /*0310*/  IMAD.WIDE R20, R21, 0x4, R14 ;  /* 0x0000000415147825 */ /* 0x000fc800078e020e */
[----:B------:R-:W-:Y:S01]  /*0320*/  IMAD.MOV.U32 R14, RZ, RZ, RZ ;  /* 0x000000ffff0e7224 */ /* 0x000fe200078e00ff */
[----:B------:R-:W2:Y:S01]  /*0330*/  @P6 LDG.E R9, desc[UR4][R18.64] ;  /* 0x0000000412096981 */ /* 0x000ea2000c1e1900 */
[C---:B---3--:R-:W-:Y:S02]  /*0340*/  IMAD.WIDE R22, R0.reuse, 0x4, R6 ;  /* 0x0000000400167825 */ /* 0x048fe400078e0206 */
[----:B------:R-:W1:Y:S01]  /*0350*/  LDC.64 R6, c[0x0][0x250] ;  /* 0x00009400ff067b82 */ /* 0x000e620000000a00 */
[----:B------:R1:W3:Y:S04]  /*0360*/  @P6 LDG.E.EL R10, desc[UR4][R12.64+-0x90] ;  /* 0xffff70040c0a6981 */ /* 0x0002e8000c2e1900 */
[----:B------:R-:W5:Y:S04]  /*0370*/  @P3 LDG.E R11, desc[UR4][R20.64] ;  /* 0x00000004140b3981 */ /* 0x000f68000c1e1900 */
[----:B------:R-:W5:Y:S01]  /*0380*/  @P3 LDG.E.EL R14, desc[UR4][R22.64+-0x110] ;  /* 0xfffef004160e3981 */ /* 0x000f62000c2e1900 */
[C---:B------:R-:W-:Y:S01]  /*0390*/  ISETP.GT.AND P4, PT, R0.reuse, 0x63, PT ;  /* 0x000000630000780c */ /* 0x040fe20003f84270 */
[----:B------:R-:W-:-:S04]  /*03a0*/  IMAD R15, R0, 0x10, R5 ;  /* 0x00000010000f7824 */ /* 0x000fc800078e0205 */
[----:B------:R-:W-:-:S04]  /*03b0*/  VIADD R15, R15, 0xfffff9c0 ;  /* 0xfffff9c00f0f7836 */ /* 0x000fc80000000000 */
[----:B0-----:R-:W-:Y:S01]  /*03c0*/  IMAD.WIDE R16, R15, 0x4, R16 ;  /* 0x000000040f107825 */ /* 0x001fe200078e0210 */
[----:B------:R-:W-:-:S03]  /*03d0*/  MOV R15, RZ ;  /* 0x000000ff000f7202 */ /* 0x000fc60000000f00 */
[----:B-1----:R-:W-:Y:S02]  /*03e0*/  IMAD.WIDE R12, R0, 0x4, R6 ;  /* 0x00000004000c7825 */ /* 0x002fe400078e0206 */
[----:B------:R-:W0:Y:S01]  /*03f0*/  LDC.64 R6, c[0x0][0x210] ;  /* 0x00008400ff067b82 */ /* 0x000e220000000a00 */
[----:B----4-:R-:W-:Y:S02]  /*0400*/  SEL R4, R4, RZ, P5 ;  /* 0x000000ff04047207 */ /* 0x010fe40002800000 */
[----:B------:R-:W-:Y:S01]  /*0410*/  SEL R5, R8, RZ, P5 ;  /* 0x000000ff08057207 */ /* 0x000fe20002800000 */
[----:B------:R-:W-:Y:S01]  /*0420*/  IMAD.MOV.U32 R8, RZ, RZ, RZ ;  /* 0x000000ffff087224 */ /* 0x000fe200078e00ff */
[----:B------:R-:W-:-:S13]  /*0430*/  ISETP.LT.AND P5, PT, R2, 0x2100, P4 ;  /* 0x000021000200780c */ /* 0x000fda00027a1270 */
[----:B------:R-:W4:Y:S04]  /*0440*/  @P5 LDG.E R8, desc[UR4][R16.64] ;  /* 0x0000000410085981 */ /* 0x000f28000c1e1900 */
[----:B------:R-:W4:Y:S01]  /*0450*/  @P5 LDG.E.EL R15, desc[UR4][R12.64+-0x190] ;  /* 0xfffe70040c0f5981 */ /* 0x000f22000c2e1900 */
[----:B--2---:R-:W-:Y:S02]  /*0460*/  SEL R18, R9, RZ, P6 ;  /* 0x000000ff09127207 */ /* 0x004fe40003000000 */
[----:B---3--:R-:W-:Y:S02]  /*0470*/  SEL R19, R10, RZ, P6 ;  /* 0x000000ff0a137207 */ /* 0x008fe40003000000 */
[----:B------:R-:W-:Y:S01]  /*0480*/  ISETP.GE.AND P6, PT, R0, 0x4, PT ;  /* 0x000000040000780c */ /* 0x000fe20003fc6270 */
[----:B------:R-:W-:Y:S01]  /*0490*/  IMAD R0, R3, -0x840, R2 ;  /* 0xfffff7c003007824 */ /* 0x000fe200078e0202 */
[----:B-----5:R-:W-:-:S03]  /*04a0*/  SEL R11, R11, RZ, P3 ;  /* 0x000000ff0b0b7207 */ /* 0x020fc60001800000 */
[----:B------:R-:W-:Y:S01]  /*04b0*/  IMAD R3, R3, 0x40, R0 ;  /* 0x0000004003037824 */ /* 0x000fe200078e0200 */
[----:B------:R-:W-:Y:S01]  /*04c0*/  SEL R14, R14, RZ, P3 ;  /* 0x000000ff0e0e7207 */ /* 0x000fe20001800000 */
[----:B------:R-:W-:Y:S01]  /*04d0*/  IMAD.MOV.U32 R0, RZ, RZ, RZ ;  /* 0x000000ffff007224 */ /* 0x000fe200078e00ff */
[----:B------:R-:W-:Y:S01]  /*04e0*/  ISETP.LT.AND P3, PT, R2, 0x2100, !P6 ;  /* 0x000021000200780c */ /* 0x000fe20007761270 */
[----:B0-----:R-:W-:-:S12]  /*04f0*/  IMAD.WIDE R6, R3, 0x4, R6 ;  /* 0x0000000403067825 */ /* 0x001fd800078e0206 */
[----:B------:R-:W2:Y:S01]  /*0500*/  @P3 LDG.E R0, desc[UR4][R6.64] ;  /* 0x0000000406003981 */ /* 0x000ea2000c1e1900 */
[----:B------:R-:W-:Y:S01]  /*0510*/  FADD R9, R4, R5 ;  /* 0x0000000504097221 */ /* 0x000fe20000000000 */
[----:B------:R-:W-:Y:S01]  /*0520*/  FADD R3, R18, R19 ;  /* 0x0000001312037221 */ /* 0x000fe20000000000 */
[----:B----4-:R-:W-:Y:S01]  /*0530*/  SEL R10, R8, RZ, P5 ;  /* 0x000000ff080a7207 */ /* 0x010fe20002800000 */
[----:B------:R-:W-:Y:S01]  /*0540*/  FADD R8, R11, R14 ;  /* 0x0000000e0b087221 */ /* 0x000fe20000000000 */
[----:B------:R-:W-:Y:S02]  /*0550*/  SEL R15, R15, RZ, P5 ;  /* 0x000000ff0f0f7207 */ /* 0x000fe40002800000 */
[----:B------:R-:W-:Y:S02]  /*0560*/  FSETP.GT.AND P5, PT, R4, -R5, PT ;  /* 0x800000050400720b */ /* 0x000fe40003fa4000 */
[----:B------:R-:W0:Y:S11]  /*0570*/  LDC.64 R4, c[0x0][0x258] ;  /* 0x00009600ff047b82 */ /* 0x000e360000000a00 */
[----:B------:R-:W-:Y:S01]  /*0580*/  @!P5 FMUL R9, R9, 0.20000000298023223877 ;  /* 0x3e4ccccd0909d820 */ /* 0x000fe20000400000 */
[----:B------:R-:W-:-:S13]  /*0590*/  FSETP.GT.AND P5, PT, R18, -R19, PT ;  /* 0x800000131200720b */ /* 0x000fda0003fa4000 */
[----:B------:R-:W-:Y:S01]  /*05a0*/  @!P5 FMUL R3, R3, 0.20000000298023223877 ;  /* 0x3e4ccccd0303d820 */ /* 0x000fe20000400000 */
[----:B------:R-:W-:Y:S02]  /*05b0*/  FSETP.GT.AND P5, PT, R11, -R14, PT ;  /* 0x8000000e0b00720b */ /* 0x000fe40003fa4000 */
[----:B--2---:R-:W-:-:S11]  /*05c0*/  SEL R0, R0, RZ, P3 ;  /* 0x000000ff00007207 */ /* 0x004fd60001800000 */
[----:B------:R-:W-:Y:S01]  /*05d0*/  @!P5 FMUL R8, R8, 0.20000000298023223877 ;  /* 0x3e4ccccd0808d820 */ /* 0x000fe20000400000 */
[C---:B------:R-:W-:Y:S01]  /*05e0*/  FSETP.GT.AND P5, PT, R10.reuse, -R15, PT ;  /* 0x8000000f0a00720b */ /* 0x040fe20003fa4000 */
[----:B------:R-:W-:-:S12]  /*05f0*/  FADD R15, R10, R15 ;  /* 0x0000000f0a0f7221 */ /* 0x000fd80000000000 */
[----:B------:R-:W-:-:S05]  /*0600*/  @!P5 FMUL R15, R15, 0.20000000298023223877 ;  /* 0x3e4ccccd0f0fd820 */ /* 0x000fca0000400000 */
[----:B------:R-:W-:Y:S02]  /*0610*/  @P2 FSEL R8, R15, RZ, P4 ;  /* 0x000000ff0f082208 */ /* 0x000fe40002000000 */
[C---:B------:R-:W-:Y:S02]  /*0620*/  ISETP.GE.AND P2, PT, R2.reuse, 0x2100, PT ;  /* 0x000021000200780c */ /* 0x040fe40003f46270 */
[----:B------:R-:W-:Y:S01]  /*0630*/  @P0 FSEL R9, R3, R8, !P1 ;  /* 0x0000000803090208 */ /* 0x000fe20004800000 */
[----:B0-----:R-:W-:-:S03]  /*0640*/  IMAD.WIDE R2, R2, 0x4, R4 ;  /* 0x0000000402027825 */ /* 0x001fc600078e0204 */
[----:B------:R-:W-:-:S07]  /*0650*/  SEL R9, R0, R9, !P6 ;  /* 0x0000000900097207 */ /* 0x000fce0007000000 */
[----:B------:R-:W-:Y:S05]  /*0660*/  @P2 EXIT ;  /* 0x000000000000294d */ /* 0x000fea0003800000 */
[----:B------:R-:W-:Y:S01]  /*0670*/  STG.E desc[UR4][R2.64], R9 ;  /* 0x0000000902007986 */ /* 0x000fe2000c101904 */
[----:B------:R-:W-:Y:S05]  /*0680*/  EXIT ;  /* 0x000000000000794d */ /* 0x000fea0003800000 */
.L_x_0:
[----:B------:R-:W-:-:S00]  /*0690*/  BRA `(.L_x_0) ;  /* 0xfffffffc00fc7947 */ /* 0x000fc0000383ffff */
[----:B------:R-:W-:-:S00]  /*06a0*/  NOP ;  /* 0x0000000000007918 */ /* 0x000fc00000000000 */
        /* <DEDUP_REMOVED lines=13> */
.L_x_1:


//--------------------- .nv.constant0.triton_poi_fused_cat_4 --------------------------
	.section	.nv.constant0.triton_poi_fused_cat_4,"a",@progbits
	.sectionflags	@""
	.align	4
.nv.constant0.triton_poi_fused_cat_4:
	.zero		612
